//
// Generated by NVIDIA NVVM Compiler
//
// Compiler Build ID: CL-36424714
// Cuda compilation tools, release 13.0, V13.0.88
// Based on NVVM 20.0.0
//

.version 9.0
.target sm_100
.address_size 64

	// .globl	_Z15MatrixMulKernelPfPKfS1_i

.visible .entry _Z15MatrixMulKernelPfPKfS1_i(
	.param .u64 .ptr .align 1 _Z15MatrixMulKernelPfPKfS1_i_param_0,
	.param .u64 .ptr .align 1 _Z15MatrixMulKernelPfPKfS1_i_param_1,
	.param .u64 .ptr .align 1 _Z15MatrixMulKernelPfPKfS1_i_param_2,
	.param .u32 _Z15MatrixMulKernelPfPKfS1_i_param_3
)
{
	.reg .pred 	%p<10>;
	.reg .b32 	%r<27>;
	.reg .b32 	%f<35>;
	.reg .b64 	%rd<45>;
	.reg .b64 	%fd<67>;

	ld.param.u64 	%rd11, [_Z15MatrixMulKernelPfPKfS1_i_param_0];
	ld.param.u64 	%rd13, [_Z15MatrixMulKernelPfPKfS1_i_param_1];
	ld.param.u64 	%rd14, [_Z15MatrixMulKernelPfPKfS1_i_param_2];
	ld.param.u32 	%r13, [_Z15MatrixMulKernelPfPKfS1_i_param_3];
	cvta.to.global.u64 	%rd1, %rd14;
	cvta.to.global.u64 	%rd2, %rd13;
	setp.lt.s32 	%p1, %r13, 1;
	mov.b64 	%rd44, 0;
	mov.f32 	%f34, 0f00000000;
	@%p1 bra 	$L__BB0_13;
	mov.u32 	%r15, %ntid.y;
	mov.u32 	%r16, %ctaid.y;
	mov.u32 	%r17, %tid.y;
	mad.lo.s32 	%r18, %r15, %r16, %r17;
	mul.lo.s32 	%r1, %r13, %r18;
	and.b32  	%r2, %r13, 7;
	setp.lt.u32 	%p2, %r13, 8;
	mov.f64 	%fd66, 0d0000000000000000;
	mov.b32 	%r25, 0;
	@%p2 bra 	$L__BB0_4;
	and.b32  	%r25, %r13, 2147483640;
	neg.s32 	%r23, %r25;
	mul.wide.u32 	%rd15, %r1, 4;
	add.s64 	%rd16, %rd15, %rd2;
	add.s64 	%rd43, %rd16, 16;
	add.s64 	%rd42, %rd1, 16;
	mov.f64 	%fd66, 0d0000000000000000;
$L__BB0_3:
	.pragma "nounroll";
	ld.global.f32 	%f4, [%rd43+-16];
	cvt.f64.f32 	%fd16, %f4;
	ld.global.f32 	%f5, [%rd42+-16];
	cvt.f64.f32 	%fd17, %f5;
	fma.rn.f64 	%fd18, %fd16, %fd17, %fd66;
	ld.global.f32 	%f6, [%rd43+-12];
	cvt.f64.f32 	%fd19, %f6;
	ld.global.f32 	%f7, [%rd42+-12];
	cvt.f64.f32 	%fd20, %f7;
	fma.rn.f64 	%fd21, %fd19, %fd20, %fd18;
	ld.global.f32 	%f8, [%rd43+-8];
	cvt.f64.f32 	%fd22, %f8;
	ld.global.f32 	%f9, [%rd42+-8];
	cvt.f64.f32 	%fd23, %f9;
	fma.rn.f64 	%fd24, %fd22, %fd23, %fd21;
	ld.global.f32 	%f10, [%rd43+-4];
	cvt.f64.f32 	%fd25, %f10;
	ld.global.f32 	%f11, [%rd42+-4];
	cvt.f64.f32 	%fd26, %f11;
	fma.rn.f64 	%fd27, %fd25, %fd26, %fd24;
	ld.global.f32 	%f12, [%rd43];
	cvt.f64.f32 	%fd28, %f12;
	ld.global.f32 	%f13, [%rd42];
	cvt.f64.f32 	%fd29, %f13;
	fma.rn.f64 	%fd30, %fd28, %fd29, %fd27;
	ld.global.f32 	%f14, [%rd43+4];
	cvt.f64.f32 	%fd31, %f14;
	ld.global.f32 	%f15, [%rd42+4];
	cvt.f64.f32 	%fd32, %f15;
	fma.rn.f64 	%fd33, %fd31, %fd32, %fd30;
	ld.global.f32 	%f16, [%rd43+8];
	cvt.f64.f32 	%fd34, %f16;
	ld.global.f32 	%f17, [%rd42+8];
	cvt.f64.f32 	%fd35, %f17;
	fma.rn.f64 	%fd36, %fd34, %fd35, %fd33;
	ld.global.f32 	%f18, [%rd43+12];
	cvt.f64.f32 	%fd37, %f18;
	ld.global.f32 	%f19, [%rd42+12];
	cvt.f64.f32 	%fd38, %f19;
	fma.rn.f64 	%fd66, %fd37, %fd38, %fd36;
	add.s32 	%r23, %r23, 8;
	add.s64 	%rd43, %rd43, 32;
	add.s64 	%rd42, %rd42, 32;
	setp.ne.s32 	%p3, %r23, 0;
	@%p3 bra 	$L__BB0_3;
$L__BB0_4:
	setp.eq.s32 	%p4, %r2, 0;
	@%p4 bra 	$L__BB0_12;
	and.b32  	%r8, %r13, 3;
	setp.lt.u32 	%p5, %r2, 4;
	@%p5 bra 	$L__BB0_7;
	add.s32 	%r19, %r25, %r1;
	mul.wide.u32 	%rd17, %r19, 4;
	add.s64 	%rd18, %rd2, %rd17;
	ld.global.f32 	%f20, [%rd18];
	cvt.f64.f32 	%fd40, %f20;
	cvt.u64.u32 	%rd19, %r25;
	mul.wide.u32 	%rd20, %r25, 4;
	add.s64 	%rd21, %rd1, %rd20;
	ld.global.f32 	%f21, [%rd21];
	cvt.f64.f32 	%fd41, %f21;
	fma.rn.f64 	%fd42, %fd40, %fd41, %fd66;
	cvt.u64.u32 	%rd22, %r1;
	add.s64 	%rd23, %rd19, %rd22;
	shl.b64 	%rd24, %rd23, 2;
	add.s64 	%rd25, %rd2, %rd24;
	ld.global.f32 	%f22, [%rd25+4];
	cvt.f64.f32 	%fd43, %f22;
	ld.global.f32 	%f23, [%rd21+4];
	cvt.f64.f32 	%fd44, %f23;
	fma.rn.f64 	%fd45, %fd43, %fd44, %fd42;
	ld.global.f32 	%f24, [%rd25+8];
	cvt.f64.f32 	%fd46, %f24;
	ld.global.f32 	%f25, [%rd21+8];
	cvt.f64.f32 	%fd47, %f25;
	fma.rn.f64 	%fd48, %fd46, %fd47, %fd45;
	ld.global.f32 	%f26, [%rd25+12];
	cvt.f64.f32 	%fd49, %f26;
	ld.global.f32 	%f27, [%rd21+12];
	cvt.f64.f32 	%fd50, %f27;
	fma.rn.f64 	%fd66, %fd49, %fd50, %fd48;
	add.s32 	%r25, %r25, 4;
$L__BB0_7:
	setp.eq.s32 	%p6, %r8, 0;
	@%p6 bra 	$L__BB0_12;
	setp.eq.s32 	%p7, %r8, 1;
	@%p7 bra 	$L__BB0_10;
	add.s32 	%r20, %r25, %r1;
	mul.wide.u32 	%rd26, %r20, 4;
	add.s64 	%rd27, %rd2, %rd26;
	ld.global.f32 	%f28, [%rd27];
	cvt.f64.f32 	%fd52, %f28;
	cvt.u64.u32 	%rd28, %r25;
	mul.wide.u32 	%rd29, %r25, 4;
	add.s64 	%rd30, %rd1, %rd29;
	ld.global.f32 	%f29, [%rd30];
	cvt.f64.f32 	%fd53, %f29;
	fma.rn.f64 	%fd54, %fd52, %fd53, %fd66;
	cvt.u64.u32 	%rd31, %r1;
	add.s64 	%rd32, %rd28, %rd31;
	shl.b64 	%rd33, %rd32, 2;
	add.s64 	%rd34, %rd2, %rd33;
	ld.global.f32 	%f30, [%rd34+4];
	cvt.f64.f32 	%fd55, %f30;
	ld.global.f32 	%f31, [%rd30+4];
	cvt.f64.f32 	%fd56, %f31;
	fma.rn.f64 	%fd66, %fd55, %fd56, %fd54;
	add.s32 	%r25, %r25, 2;
$L__BB0_10:
	and.b32  	%r21, %r13, 1;
	setp.eq.b32 	%p8, %r21, 1;
	not.pred 	%p9, %p8;
	@%p9 bra 	$L__BB0_12;
	add.s32 	%r22, %r25, %r1;
	mul.wide.u32 	%rd35, %r22, 4;
	add.s64 	%rd36, %rd2, %rd35;
	ld.global.f32 	%f32, [%rd36];
	cvt.f64.f32 	%fd57, %f32;
	mul.wide.u32 	%rd37, %r25, 4;
	add.s64 	%rd38, %rd1, %rd37;
	ld.global.f32 	%f33, [%rd38];
	cvt.f64.f32 	%fd58, %f33;
	fma.rn.f64 	%fd66, %fd57, %fd58, %fd66;
$L__BB0_12:
	cvt.rn.f32.f64 	%f34, %fd66;
	cvt.u64.u32 	%rd44, %r13;
$L__BB0_13:
	cvta.to.global.u64 	%rd39, %rd11;
	shl.b64 	%rd40, %rd44, 2;
	add.s64 	%rd41, %rd39, %rd40;
	st.global.f32 	[%rd41], %f34;
	ret;

}


// ===== COMPILED SASS (sm_100) =====

	.target	sm_100

	.elftype	@"ET_EXEC"


//--------------------- .note.nv.tkinfo           --------------------------
	.section	.note.nv.tkinfo,"",@"SHT_NOTE"
	.sectionflags	@"SHF_NOTE_NV_TKINFO"
	.tkinfo
        /*0018*/ 	.word	0x00000002
        /*0030*/ 	.string	""
        /*0030*/ 	.string	"ptxas"
        /*0030*/ 	.string	"Cuda compilation tools, release 13.0, V13.0.88"
        /*0030*/ 	.string	"Build cuda_13.0.r13.0/compiler.36424714_0"
        /*0030*/ 	.string	"-arch sm_100 -m 64 "



//--------------------- .note.nv.cuinfo           --------------------------
	.section	.note.nv.cuinfo,"",@"SHT_NOTE"
	.sectionflags	@"SHF_NOTE_NV_CUINFO"
        /*0018*/ 	.short	0x0002
        /*001a*/ 	.short	0x0064
        /*001c*/ 	.short	0x0082
	.zero		2


//--------------------- .nv.info                  --------------------------
	.section	.nv.info,"",@"SHT_CUDA_INFO"
	.align	4


	//----- nvinfo : EIATTR_REGCOUNT
	.align		4
        /*0000*/ 	.byte	0x04, 0x2f
        /*0002*/ 	.short	(.L_1 - .L_0)
	.align		4
.L_0:
        /*0004*/ 	.word	index@(_Z15MatrixMulKernelPfPKfS1_i)
        /*0008*/ 	.word	0x00000020


	//----- nvinfo : EIATTR_FRAME_SIZE
	.align		4
.L_1:
        /*000c*/ 	.byte	0x04, 0x11
        /*000e*/ 	.short	(.L_3 - .L_2)
	.align		4
.L_2:
        /*0010*/ 	.word	index@(_Z15MatrixMulKernelPfPKfS1_i)
        /*0014*/ 	.word	0x00000000


	//----- nvinfo : EIATTR_MIN_STACK_SIZE
	.align		4
.L_3:
        /*0018*/ 	.byte	0x04, 0x12
        /*001a*/ 	.short	(.L_5 - .L_4)
	.align		4
.L_4:
        /*001c*/ 	.word	index@(_Z15MatrixMulKernelPfPKfS1_i)
        /*0020*/ 	.word	0x00000000
.L_5:


//--------------------- .nv.compat                --------------------------
	.section	.nv.compat,"",@"SHT_CUDA_COMPAT_INFO"
	.align	4
        /*0000*/ 	.byte	0x02, 0x09, 0x00, 0x00, 0x02, 0x02, 0x01, 0x00, 0x02, 0x05, 0x05, 0x00, 0x03, 0x07, 0x01, 0x01
        /*0010*/ 	.byte	0x02, 0x03, 0x00, 0x00, 0x02, 0x06, 0x01, 0x00, 0x04, 0x0b, 0x08, 0x00, 0x01, 0x00, 0x00, 0x00
        /*0020*/ 	.byte	0x00, 0x00, 0x00, 0x00


//--------------------- .nv.info._Z15MatrixMulKernelPfPKfS1_i --------------------------
	.section	.nv.info._Z15MatrixMulKernelPfPKfS1_i,"",@"SHT_CUDA_INFO"
	.sectionflags	@""
	.align	4


	//----- nvinfo : EIATTR_CUDA_API_VERSION
	.align		4
        /*0000*/ 	.byte	0x04, 0x37
        /*0002*/ 	.short	(.L_7 - .L_6)
.L_6:
        /*0004*/ 	.word	0x00000082


	//----- nvinfo : EIATTR_KPARAM_INFO
	.align		4
.L_7:
        /*0008*/ 	.byte	0x04, 0x17
        /*000a*/ 	.short	(.L_9 - .L_8)
.L_8:
        /*000c*/ 	.word	0x00000000
        /*0010*/ 	.short	0x0003
        /*0012*/ 	.short	0x0018
        /*0014*/ 	.byte	0x00, 0xf0, 0x11, 0x00


	//----- nvinfo : EIATTR_KPARAM_INFO
	.align		4
.L_9:
        /*0018*/ 	.byte	0x04, 0x17
        /*001a*/ 	.short	(.L_11 - .L_10)
.L_10:
        /*001c*/ 	.word	0x00000000
        /*0020*/ 	.short	0x0002
        /*0022*/ 	.short	0x0010
        /*0024*/ 	.byte	0x00, 0xf5, 0x21, 0x00


	//----- nvinfo : EIATTR_KPARAM_INFO
	.align		4
.L_11:
        /*0028*/ 	.byte	0x04, 0x17
        /*002a*/ 	.short	(.L_13 - .L_12)
.L_12:
        /*002c*/ 	.word	0x00000000
        /*0030*/ 	.short	0x0001
        /*0032*/ 	.short	0x0008
        /*0034*/ 	.byte	0x00, 0xf5, 0x21, 0x00


	//----- nvinfo : EIATTR_KPARAM_INFO
	.align		4
.L_13:
        /*0038*/ 	.byte	0x04, 0x17
        /*003a*/ 	.short	(.L_15 - .L_14)
.L_14:
        /*003c*/ 	.word	0x00000000
        /*0040*/ 	.short	0x0000
        /*0042*/ 	.short	0x0000
        /*0044*/ 	.byte	0x00, 0xf5, 0x21, 0x00


	//----- nvinfo : EIATTR_SPARSE_MMA_MASK
	.align		4
.L_15:
        /*0048*/ 	.byte	0x03, 0x50
        /*004a*/ 	.short	0x0000


	//----- nvinfo : EIATTR_MAXREG_COUNT
	.align		4
        /*004c*/ 	.byte	0x03, 0x1b
        /*004e*/ 	.short	0x00ff


	//----- nvinfo : EIATTR_MERCURY_ISA_VERSION
	.align		4
        /*0050*/ 	.byte	0x03, 0x5f
        /*0052*/ 	.short	0x0101


	//----- nvinfo : EIATTR_VRC_CTA_INIT_COUNT
	.align		4
        /*0054*/ 	.byte	0x02, 0x4a
	.zero		1
	.zero		1


	//----- nvinfo : EIATTR_EXIT_INSTR_OFFSETS
	.align		4
        /*0058*/ 	.byte	0x04, 0x1c
        /*005a*/ 	.short	(.L_17 - .L_16)


	//   ....[0]....
.L_16:
        /*005c*/ 	.word	0x00000a10


	//----- nvinfo : EIATTR_CBANK_PARAM_SIZE
	.align		4
.L_17:
        /*0060*/ 	.byte	0x03, 0x19
        /*0062*/ 	.short	0x001c


	//----- nvinfo : EIATTR_PARAM_CBANK
	.align		4
        /*0064*/ 	.byte	0x04, 0x0a
        /*0066*/ 	.short	(.L_19 - .L_18)
	.align		4
.L_18:
        /*0068*/ 	.word	index@(.nv.constant0._Z15MatrixMulKernelPfPKfS1_i)
        /*006c*/ 	.short	0x0380
        /*006e*/ 	.short	0x001c


	//----- nvinfo : EIATTR_SW_WAR
	.align		4
.L_19:
        /*0070*/ 	.byte	0x04, 0x36
        /*0072*/ 	.short	(.L_21 - .L_20)
.L_20:
        /*0074*/ 	.word	0x00000008
.L_21:


//--------------------- .nv.callgraph             --------------------------
	.section	.nv.callgraph,"",@"SHT_CUDA_CALLGRAPH"
	.align	4
	.sectionentsize	8
	.align		4
        /*0000*/ 	.word	0x00000000
	.align		4
        /*0004*/ 	.word	0xffffffff
	.align		4
        /*0008*/ 	.word	0x00000000
	.align		4
        /*000c*/ 	.word	0xfffffffe
	.align		4
        /*0010*/ 	.word	0x00000000
	.align		4
        /*0014*/ 	.word	0xfffffffd
	.align		4
        /*0018*/ 	.word	0x00000000
	.align		4
        /*001c*/ 	.word	0xfffffffc


//--------------------- .text._Z15MatrixMulKernelPfPKfS1_i --------------------------
	.section	.text._Z15MatrixMulKernelPfPKfS1_i,"ax",@progbits
	.align	128
        .global         _Z15MatrixMulKernelPfPKfS1_i
        .type           _Z15MatrixMulKernelPfPKfS1_i,@function
        .size           _Z15MatrixMulKernelPfPKfS1_i,(.L_x_7 - _Z15MatrixMulKernelPfPKfS1_i)
        .other          _Z15MatrixMulKernelPfPKfS1_i,@"STO_CUDA_ENTRY STV_DEFAULT"
_Z15MatrixMulKernelPfPKfS1_i:
.text._Z15MatrixMulKernelPfPKfS1_i:
[----:B------:R-:W-:Y:S01]  /*0000*/  LDC R1, c[0x0][0x37c] ;  /* 0x0000df00ff017b82 */ /* 0x000fe20000000800 */
[----:B------:R-:W0:Y:S01]  /*0010*/  LDCU UR6, c[0x0][0x398] ;  /* 0x00007300ff0677ac */ /* 0x000e220008000800 */
[----:B------:R-:W-:Y:S01]  /*0020*/  IMAD.MOV.U32 R17, RZ, RZ, RZ ;  /* 0x000000ffff117224 */ /* 0x000fe200078e00ff */
[----:B------:R-:W1:Y:S01]  /*0030*/  LDCU.64 UR10, c[0x0][0x358] ;  /* 0x00006b00ff0a77ac */ /* 0x000e620008000a00 */
[----:B------:R-:W-:Y:S01]  /*0040*/  UMOV UR4, URZ ;  /* 0x000000ff00047c82 */ /* 0x000fe20008000000 */
[----:B------:R-:W-:Y:S01]  /*0050*/  UMOV UR5, URZ ;  /* 0x000000ff00057c82 */ /* 0x000fe20008000000 */
[----:B0-----:R-:W-:-:S09]  /*0060*/  UISETP.GE.AND UP0, UPT, UR6, 0x1, UPT ;  /* 0x000000010600788c */ /* 0x001fd2000bf06270 */
[----:B-1----:R-:W-:Y:S05]  /*0070*/  BRA.U !UP0, `(.L_x_0) ;  /* 0x00000009084c7547 */ /* 0x002fea000b800000 */
[----:B------:R-:W0:Y:S01]  /*0080*/  S2R R3, SR_CTAID.Y ;  /* 0x0000000000037919 */ /* 0x000e220000002600 */
[----:B------:R-:W0:Y:S01]  /*0090*/  LDCU UR4, c[0x0][0x364] ;  /* 0x00006c80ff0477ac */ /* 0x000e220008000800 */
[----:B------:R-:W-:Y:S01]  /*00a0*/  CS2R R16, SRZ ;  /* 0x0000000000107805 */ /* 0x000fe2000001ff00 */
[----:B------:R-:W0:Y:S01]  /*00b0*/  S2R R0, SR_TID.Y ;  /* 0x0000000000007919 */ /* 0x000e220000002200 */
[----:B------:R-:W-:Y:S02]  /*00c0*/  UISETP.GE.U32.AND UP1, UPT, UR6, 0x8, UPT ;  /* 0x000000080600788c */ /* 0x000fe4000bf26070 */
[----:B------:R-:W-:-:S04]  /*00d0*/  ULOP3.LUT UR7, UR6, 0x7, URZ, 0xc0, !UPT ;  /* 0x0000000706077892 */ /* 0x000fc8000f8ec0ff */
[----:B------:R-:W-:Y:S01]  /*00e0*/  UISETP.NE.AND UP0, UPT, UR7, URZ, UPT ;  /* 0x000000ff0700728c */ /* 0x000fe2000bf05270 */
[----:B0-----:R-:W-:Y:S02]  /*00f0*/  IMAD R3, R3, UR4, R0 ;  /* 0x0000000403037c24 */ /* 0x001fe4000f8e0200 */
[----:B------:R-:W-:Y:S02]  /*0100*/  HFMA2 R0, -RZ, RZ, 0, 0 ;  /* 0x00000000ff007431 */ /* 0x000fe400000001ff */
[----:B------:R-:W-:Y:S01]  /*0110*/  IMAD R3, R3, UR6, RZ ;  /* 0x0000000603037c24 */ /* 0x000fe2000f8e02ff */
[----:B------:R-:W-:Y:S06]  /*0120*/  BRA.U !UP1, `(.L_x_1) ;  /* 0x0000000109f07547 */ /* 0x000fec000b800000 */
[----:B------:R-:W0:Y:S01]  /*0130*/  LDC.64 R4, c[0x0][0x388] ;  /* 0x0000e200ff047b82 */ /* 0x000e220000000a00 */
[----:B------:R-:W1:Y:S01]  /*0140*/  LDCU.64 UR4, c[0x0][0x390] ;  /* 0x00007200ff0477ac */ /* 0x000e620008000a00 */
[----:B------:R-:W-:Y:S01]  /*0150*/  CS2R R16, SRZ ;  /* 0x0000000000107805 */ /* 0x000fe2000001ff00 */
[----:B------:R-:W-:-:S04]  /*0160*/  ULOP3.LUT UR8, UR6, 0x7ffffff8, URZ, 0xc0, !UPT ;  /* 0x7ffffff806087892 */ /* 0x000fc8000f8ec0ff */
[----:B------:R-:W-:Y:S02]  /*0170*/  UIADD3 UR9, UPT, UPT, -UR8, URZ, URZ ;  /* 0x000000ff08097290 */ /* 0x000fe4000fffe1ff */
[----:B------:R-:W-:Y:S01]  /*0180*/  MOV R0, UR8 ;  /* 0x0000000800007c02 */ /* 0x000fe20008000f00 */
[----:B-1----:R-:W-:-:S04]  /*0190*/  UIADD3 UR4, UP1, UPT, UR4, 0x10, URZ ;  /* 0x0000001004047890 */ /* 0x002fc8000ff3e0ff */
[----:B------:R-:W-:Y:S01]  /*01a0*/  UIADD3.X UR5, UPT, UPT, URZ, UR5, URZ, UP1, !UPT ;  /* 0x00000005ff057290 */ /* 0x000fe20008ffe4ff */
[----:B0-----:R-:W-:-:S04]  /*01b0*/  IMAD.WIDE.U32 R4, R3, 0x4, R4 ;  /* 0x0000000403047825 */ /* 0x001fc800078e0004 */
[----:B------:R-:W-:Y:S01]  /*01c0*/  IMAD.U32 R10, RZ, RZ, UR4 ;  /* 0x00000004ff0a7e24 */ /* 0x000fe2000f8e00ff */
[----:B------:R-:W-:Y:S02]  /*01d0*/  IADD3 R8, P0, PT, R4, 0x10, RZ ;  /* 0x0000001004087810 */ /* 0x000fe40007f1e0ff */
[----:B------:R-:W-:-:S03]  /*01e0*/  MOV R11, UR5 ;  /* 0x00000005000b7c02 */ /* 0x000fc60008000f00 */
[----:B------:R-:W-:-:S08]  /*01f0*/  IMAD.X R9, RZ, RZ, R5, P0 ;  /* 0x000000ffff097224 */ /* 0x000fd000000e0605 */
.L_x_2:
[----:B------:R-:W2:Y:S04]  /*0200*/  LDG.E R28, desc[UR10][R8.64+-0x10] ;  /* 0xfffff00a081c7981 */ /* 0x000ea8000c1e1900 */
[----:B------:R-:W3:Y:S04]  /*0210*/  LDG.E R29, desc[UR10][R10.64+-0x10] ;  /* 0xfffff00a0a1d7981 */ /* 0x000ee8000c1e1900 */
[----:B------:R-:W4:Y:S04]  /*0220*/  LDG.E R19, desc[UR10][R8.64+-0xc] ;  /* 0xfffff40a08137981 */ /* 0x000f28000c1e1900 */
[----:B------:R-:W5:Y:S04]  /*0230*/  LDG.E R21, desc[UR10][R10.64+-0xc] ;  /* 0xfffff40a0a157981 */ /* 0x000f68000c1e1900 */
        /* <DEDUP_REMOVED lines=10> */
[----:B------:R0:W5:Y:S04]  /*02e0*/  LDG.E R4, desc[UR10][R8.64+0xc] ;  /* 0x00000c0a08047981 */ /* 0x000168000c1e1900 */
[----:B------:R1:W5:Y:S01]  /*02f0*/  LDG.E R2, desc[UR10][R10.64+0xc] ;  /* 0x00000c0a0a027981 */ /* 0x000362000c1e1900 */
[----:B------:R-:W-:-:S04]  /*0300*/  UIADD3 UR9, UPT, UPT, UR9, 0x8, URZ ;  /* 0x0000000809097890 */ /* 0x000fc8000fffe0ff */
[----:B------:R-:W-:Y:S01]  /*0310*/  UISETP.NE.AND UP1, UPT, UR9, URZ, UPT ;  /* 0x000000ff0900728c */ /* 0x000fe2000bf25270 */
[----:B0-----:R-:W-:Y:S02]  /*0320*/  IADD3 R8, P0, PT, R8, 0x20, RZ ;  /* 0x0000002008087810 */ /* 0x001fe40007f1e0ff */
[----:B-1----:R-:W-:-:S03]  /*0330*/  IADD3 R10, P1, PT, R10, 0x20, RZ ;  /* 0x000000200a0a7810 */ /* 0x002fc60007f3e0ff */
[----:B------:R-:W-:Y:S01]  /*0340*/  IMAD.X R9, RZ, RZ, R9, P0 ;  /* 0x000000ffff097224 */ /* 0x000fe200000e0609 */
[----:B------:R-:W-:Y:S01]  /*0350*/  IADD3.X R11, PT, PT, RZ, R11, RZ, P1, !PT ;  /* 0x0000000bff0b7210 */ /* 0x000fe20000ffe4ff */
[----:B--2---:R-:W-:Y:S08]  /*0360*/  F2F.F64.F32 R14, R28 ;  /* 0x0000001c000e7310 */ /* 0x004ff00000201800 */
[----:B---3--:R-:W0:Y:S02]  /*0370*/  F2F.F64.F32 R12, R29 ;  /* 0x0000001d000c7310 */ /* 0x008e240000201800 */
[----:B0-----:R-:W-:-:S06]  /*0380*/  DFMA R12, R14, R12, R16 ;  /* 0x0000000c0e0c722b */ /* 0x001fcc0000000010 */
[----:B----4-:R-:W-:Y:S08]  /*0390*/  F2F.F64.F32 R14, R19 ;  /* 0x00000013000e7310 */ /* 0x010ff00000201800 */
[----:B-----5:R-:W0:Y:S08]  /*03a0*/  F2F.F64.F32 R16, R21 ;  /* 0x0000001500107310 */ /* 0x020e300000201800 */
[----:B------:R-:W-:Y:S01]  /*03b0*/  F2F.F64.F32 R18, R18 ;  /* 0x0000001200127310 */ /* 0x000fe20000201800 */
[----:B0-----:R-:W-:-:S07]  /*03c0*/  DFMA R12, R14, R16, R12 ;  /* 0x000000100e0c722b */ /* 0x001fce000000000c */
[----:B------:R-:W0:Y:S08]  /*03d0*/  F2F.F64.F32 R20, R20 ;  /* 0x0000001400147310 */ /* 0x000e300000201800 */
        /* <DEDUP_REMOVED lines=14> */
[----:B------:R-:W0:Y:S02]  /*04c0*/  F2F.F64.F32 R20, R2 ;  /* 0x0000000200147310 */ /* 0x000e240000201800 */
[----:B0-----:R-:W-:Y:S01]  /*04d0*/  DFMA R16, R12, R20, R16 ;  /* 0x000000140c10722b */ /* 0x001fe20000000010 */
[----:B------:R-:W-:Y:S10]  /*04e0*/  BRA.U UP1, `(.L_x_2) ;  /* 0xfffffffd01447547 */ /* 0x000ff4000b83ffff */
.L_x_1:
[----:B------:R-:W-:Y:S05]  /*04f0*/  BRA.U !UP0, `(.L_x_3) ;  /* 0x0000000508207547 */ /* 0x000fea000b800000 */
[----:B------:R-:W-:Y:S02]  /*0500*/  UISETP.GE.U32.AND UP0, UPT, UR7, 0x4, UPT ;  /* 0x000000040700788c */ /* 0x000fe4000bf06070 */
[----:B------:R-:W-:-:S04]  /*0510*/  ULOP3.LUT UR4, UR6, 0x3, URZ, 0xc0, !UPT ;  /* 0x0000000306047892 */ /* 0x000fc8000f8ec0ff */
[----:B------:R-:W-:-:S03]  /*0520*/  UISETP.NE.AND UP1, UPT, UR4, URZ, UPT ;  /* 0x000000ff0400728c */ /* 0x000fc6000bf25270 */
[----:B------:R-:W-:Y:S08]  /*0530*/  BRA.U !UP0, `(.L_x_4) ;  /* 0x00000001087c7547 */ /* 0x000ff0000b800000 */
[----:B------:R-:W0:Y:S01]  /*0540*/  LDC.64 R4, c[0x0][0x388] ;  /* 0x0000e200ff047b82 */ /* 0x000e220000000a00 */
[----:B------:R-:W1:Y:S01]  /*0550*/  LDCU.64 UR8, c[0x0][0x388] ;  /* 0x00007100ff0877ac */ /* 0x000e620008000a00 */
[C---:B------:R-:W-:Y:S01]  /*0560*/  IMAD.IADD R7, R3.reuse, 0x1, R0 ;  /* 0x0000000103077824 */ /* 0x040fe200078e0200 */
[----:B------:R-:W-:-:S05]  /*0570*/  IADD3 R2, P0, PT, R3, R0, RZ ;  /* 0x0000000003027210 */ /* 0x000fca0007f1e0ff */
[----:B------:R-:W2:Y:S01]  /*0580*/  LDC.64 R18, c[0x0][0x390] ;  /* 0x0000e400ff127b82 */ /* 0x000ea20000000a00 */
[----:B0-----:R-:W-:Y:S01]  /*0590*/  IMAD.WIDE.U32 R4, R7, 0x4, R4 ;  /* 0x0000000407047825 */ /* 0x001fe200078e0004 */
[----:B------:R-:W-:Y:S02]  /*05a0*/  IADD3.X R7, PT, PT, RZ, RZ, RZ, P0, !PT ;  /* 0x000000ffff077210 */ /* 0x000fe400007fe4ff */
[----:B-1----:R-:W-:Y:S02]  /*05b0*/  LEA R14, P0, R2, UR8, 0x2 ;  /* 0x00000008020e7c11 */ /* 0x002fe4000f8010ff */
[----:B------:R-:W3:Y:S01]  /*05c0*/  LDG.E R22, desc[UR10][R4.64] ;  /* 0x0000000a04167981 */ /* 0x000ee2000c1e1900 */
[----:B--2---:R-:W-:Y:S01]  /*05d0*/  IMAD.WIDE.U32 R18, R0, 0x4, R18 ;  /* 0x0000000400127825 */ /* 0x004fe200078e0012 */
[----:B------:R-:W-:-:S04]  /*05e0*/  LEA.HI.X R15, R2, UR9, R7, 0x2, P0 ;  /* 0x00000009020f7c11 */ /* 0x000fc800080f1407 */
[----:B------:R-:W2:Y:S04]  /*05f0*/  LDG.E R23, desc[UR10][R18.64] ;  /* 0x0000000a12177981 */ /* 0x000ea8000c1e1900 */
[----:B------:R-:W4:Y:S04]  /*0600*/  LDG.E R10, desc[UR10][R18.64+0x4] ;  /* 0x0000040a120a7981 */ /* 0x000f28000c1e1900 */
[----:B------:R-:W5:Y:S04]  /*0610*/  LDG.E R20, desc[UR10][R14.64+0x4] ;  /* 0x0000040a0e147981 */ /* 0x000f68000c1e1900 */
[----:B------:R-:W5:Y:S04]  /*0620*/  LDG.E R25, desc[UR10][R18.64+0x8] ;  /* 0x0000080a12197981 */ /* 0x000f68000c1e1900 */
[----:B------:R-:W5:Y:S04]  /*0630*/  LDG.E R24, desc[UR10][R14.64+0x8] ;  /* 0x0000080a0e187981 */ /* 0x000f68000c1e1900 */
[----:B------:R-:W5:Y:S04]  /*0640*/  LDG.E R26, desc[UR10][R18.64+0xc] ;  /* 0x00000c0a121a7981 */ /* 0x000f68000c1e1900 */
[----:B------:R-:W5:Y:S01]  /*0650*/  LDG.E R2, desc[UR10][R14.64+0xc] ;  /* 0x00000c0a0e027981 */ /* 0x000f62000c1e1900 */
[----:B------:R-:W-:Y:S01]  /*0660*/  VIADD R0, R0, 0x4 ;  /* 0x0000000400007836 */ /* 0x000fe20000000000 */
[----:B---3--:R-:W-:Y:S08]  /*0670*/  F2F.F64.F32 R8, R22 ;  /* 0x0000001600087310 */ /* 0x008ff00000201800 */
[----:B--2---:R-:W0:Y:S08]  /*0680*/  F2F.F64.F32 R12, R23 ;  /* 0x00000017000c7310 */ /* 0x004e300000201800 */
[----:B----4-:R-:W-:Y:S08]  /*0690*/  F2F.F64.F32 R10, R10 ;  /* 0x0000000a000a7310 */ /* 0x010ff00000201800 */
[----:B-----5:R-:W1:Y:S01]  /*06a0*/  F2F.F64.F32 R20, R20 ;  /* 0x0000001400147310 */ /* 0x020e620000201800 */
[----:B0-----:R-:W-:-:S07]  /*06b0*/  DFMA R8, R8, R12, R16 ;  /* 0x0000000c0808722b */ /* 0x001fce0000000010 */
[----:B------:R-:W-:Y:S08]  /*06c0*/  F2F.F64.F32 R6, R25 ;  /* 0x0000001900067310 */ /* 0x000ff00000201800 */
[----:B------:R-:W0:Y:S01]  /*06d0*/  F2F.F64.F32 R12, R24 ;  /* 0x00000018000c7310 */ /* 0x000e220000201800 */
[----:B-1----:R-:W-:-:S07]  /*06e0*/  DFMA R8, R20, R10, R8 ;  /* 0x0000000a1408722b */ /* 0x002fce0000000008 */
[----:B------:R-:W-:Y:S08]  /*06f0*/  F2F.F64.F32 R4, R26 ;  /* 0x0000001a00047310 */ /* 0x000ff00000201800 */
[----:B------:R-:W1:Y:S01]  /*0700*/  F2F.F64.F32 R16, R2 ;  /* 0x0000000200107310 */ /* 0x000e620000201800 */
[----:B0-----:R-:W-:-:S08]  /*0710*/  DFMA R6, R12, R6, R8 ;  /* 0x000000060c06722b */ /* 0x001fd00000000008 */
[----:B-1----:R-:W-:-:S11]  /*0720*/  DFMA R16, R16, R4, R6 ;  /* 0x000000041010722b */ /* 0x002fd60000000006 */
.L_x_4:
[----:B------:R-:W-:Y:S05]  /*0730*/  BRA.U !UP1, `(.L_x_3) ;  /* 0x0000000109907547 */ /* 0x000fea000b800000 */
[----:B------:R-:W-:Y:S02]  /*0740*/  UISETP.NE.AND UP0, UPT, UR4, 0x1, UPT ;  /* 0x000000010400788c */ /* 0x000fe4000bf05270 */
[----:B------:R-:W-:-:S04]  /*0750*/  ULOP3.LUT UR5, UR6, 0x1, URZ, 0xc0, !UPT ;  /* 0x0000000106057892 */ /* 0x000fc8000f8ec0ff */
[----:B------:R-:W-:-:S03]  /*0760*/  UISETP.NE.U32.AND UP1, UPT, UR5, 0x1, UPT ;  /* 0x000000010500788c */ /* 0x000fc6000bf25070 */
[----:B------:R-:W-:Y:S08]  /*0770*/  BRA.U !UP0, `(.L_x_5) ;  /* 0x0000000108547547 */ /* 0x000ff0000b800000 */
[----:B------:R-:W0:Y:S01]  /*0780*/  LDC.64 R4, c[0x0][0x388] ;  /* 0x0000e200ff047b82 */ /* 0x000e220000000a00 */
[----:B------:R-:W1:Y:S01]  /*0790*/  LDCU.64 UR4, c[0x0][0x388] ;  /* 0x00007100ff0477ac */ /* 0x000e620008000a00 */
[CC--:B------:R-:W-:Y:S02]  /*07a0*/  IADD3 R9, PT, PT, R3.reuse, R0.reuse, RZ ;  /* 0x0000000003097210 */ /* 0x0c0fe40007ffe0ff */
[----:B------:R-:W-:-:S04]  /*07b0*/  IADD3 R2, P0, PT, R3, R0, RZ ;  /* 0x0000000003027210 */ /* 0x000fc80007f1e0ff */
[----:B------:R-:W2:Y:S01]  /*07c0*/  LDC.64 R6, c[0x0][0x390] ;  /* 0x0000e400ff067b82 */ /* 0x000ea20000000a00 */
[----:B0-----:R-:W-:-:S06]  /*07d0*/  IMAD.WIDE.U32 R4, R9, 0x4, R4 ;  /* 0x0000000409047825 */ /* 0x001fcc00078e0004 */
[----:B------:R-:W3:Y:S01]  /*07e0*/  LDG.E R4, desc[UR10][R4.64] ;  /* 0x0000000a04047981 */ /* 0x000ee2000c1e1900 */
[----:B--2---:R-:W-:-:S04]  /*07f0*/  IMAD.WIDE.U32 R8, R0, 0x4, R6 ;  /* 0x0000000400087825 */ /* 0x004fc800078e0006 */
[----:B------:R-:W-:Y:S01]  /*0800*/  IMAD.X R7, RZ, RZ, RZ, P0 ;  /* 0x000000ffff077224 */ /* 0x000fe200000e06ff */
[C---:B-1----:R-:W-:Y:S01]  /*0810*/  LEA R12, P0, R2.reuse, UR4, 0x2 ;  /* 0x00000004020c7c11 */ /* 0x042fe2000f8010ff */
[----:B------:R-:W2:Y:S03]  /*0820*/  LDG.E R10, desc[UR10][R8.64] ;  /* 0x0000000a080a7981 */ /* 0x000ea6000c1e1900 */
[----:B------:R-:W-:Y:S01]  /*0830*/  LEA.HI.X R13, R2, UR5, R7, 0x2, P0 ;  /* 0x00000005020d7c11 */ /* 0x000fe200080f1407 */
[----:B------:R-:W4:Y:S04]  /*0840*/  LDG.E R18, desc[UR10][R8.64+0x4] ;  /* 0x0000040a08127981 */ /* 0x000f28000c1e1900 */
[----:B------:R-:W5:Y:S01]  /*0850*/  LDG.E R12, desc[UR10][R12.64+0x4] ;  /* 0x0000040a0c0c7981 */ /* 0x000f62000c1e1900 */
[----:B------:R-:W-:Y:S01]  /*0860*/  IADD3 R0, PT, PT, R0, 0x2, RZ ;  /* 0x0000000200007810 */ /* 0x000fe20007ffe0ff */
[----:B---3--:R-:W-:Y:S08]  /*0870*/  F2F.F64.F32 R6, R4 ;  /* 0x0000000400067310 */ /* 0x008ff00000201800 */
[----:B--2---:R-:W0:Y:S08]  /*0880*/  F2F.F64.F32 R10, R10 ;  /* 0x0000000a000a7310 */ /* 0x004e300000201800 */
[----:B----4-:R-:W-:Y:S08]  /*0890*/  F2F.F64.F32 R18, R18 ;  /* 0x0000001200127310 */ /* 0x010ff00000201800 */
[----:B-----5:R-:W1:Y:S01]  /*08a0*/  F2F.F64.F32 R14, R12 ;  /* 0x0000000c000e7310 */ /* 0x020e620000201800 */
[----:B0-----:R-:W-:-:S08]  /*08b0*/  DFMA R6, R6, R10, R16 ;  /* 0x0000000a0606722b */ /* 0x001fd00000000010 */
[----:B-1----:R-:W-:-:S11]  /*08c0*/  DFMA R16, R14, R18, R6 ;  /* 0x000000120e10722b */ /* 0x002fd60000000006 */
.L_x_5:
[----:B------:R-:W-:Y:S05]  /*08d0*/  BRA.U UP1, `(.L_x_3) ;  /* 0x0000000101287547 */ /* 0x000fea000b800000 */
[----:B------:R-:W0:Y:S01]  /*08e0*/  LDC.64 R4, c[0x0][0x388] ;  /* 0x0000e200ff047b82 */ /* 0x000e220000000a00 */
[----:B------:R-:W-:-:S07]  /*08f0*/  IMAD.IADD R3, R3, 0x1, R0 ;  /* 0x0000000103037824 */ /* 0x000fce00078e0200 */
[----:B------:R-:W1:Y:S01]  /*0900*/  LDC.64 R6, c[0x0][0x390] ;  /* 0x0000e400ff067b82 */ /* 0x000e620000000a00 */
[----:B0-----:R-:W-:-:S06]  /*0910*/  IMAD.WIDE.U32 R2, R3, 0x4, R4 ;  /* 0x0000000403027825 */ /* 0x001fcc00078e0004 */
[----:B------:R-:W2:Y:S01]  /*0920*/  LDG.E R2, desc[UR10][R2.64] ;  /* 0x0000000a02027981 */ /* 0x000ea2000c1e1900 */
[----:B-1----:R-:W-:-:S06]  /*0930*/  IMAD.WIDE.U32 R6, R0, 0x4, R6 ;  /* 0x0000000400067825 */ /* 0x002fcc00078e0006 */
[----:B------:R-:W3:Y:S01]  /*0940*/  LDG.E R6, desc[UR10][R6.64] ;  /* 0x0000000a06067981 */ /* 0x000ee2000c1e1900 */
[----:B--2---:R-:W-:Y:S08]  /*0950*/  F2F.F64.F32 R4, R2 ;  /* 0x0000000200047310 */ /* 0x004ff00000201800 */
[----:B---3--:R-:W0:Y:S02]  /*0960*/  F2F.F64.F32 R8, R6 ;  /* 0x0000000600087310 */ /* 0x008e240000201800 */
[----:B0-----:R-:W-:-:S11]  /*0970*/  DFMA R16, R4, R8, R16 ;  /* 0x000000080410722b */ /* 0x001fd60000000010 */
.L_x_3:
[----:B------:R0:W1:Y:S01]  /*0980*/  F2F.F32.F64 R17, R16 ;  /* 0x0000001000117310 */ /* 0x0000620000301000 */
[----:B------:R-:W-:Y:S01]  /*0990*/  UMOV UR4, UR6 ;  /* 0x0000000600047c82 */ /* 0x000fe20008000000 */
[----:B------:R-:W-:-:S05]  /*09a0*/  UMOV UR5, URZ ;  /* 0x000000ff00057c82 */ /* 0x000fca0008000000 */
.L_x_0:
[----:B------:R-:W2:Y:S02]  /*09b0*/  LDCU.64 UR6, c[0x0][0x380] ;  /* 0x00007000ff0677ac */ /* 0x000ea40008000a00 */
[----:B--2---:R-:W-:-:S04]  /*09c0*/  ULEA UR6, UP0, UR4, UR6, 0x2 ;  /* 0x0000000604067291 */ /* 0x004fc8000f8010ff */
[----:B------:R-:W-:Y:S02]  /*09d0*/  ULEA.HI.X UR4, UR4, UR7, UR5, 0x2, UP0 ;  /* 0x0000000704047291 */ /* 0x000fe400080f1405 */
[----:B------:R-:W-:-:S04]  /*09e0*/  MOV R2, UR6 ;  /* 0x0000000600027c02 */ /* 0x000fc80008000f00 */
[----:B------:R-:W-:-:S05]  /*09f0*/  IMAD.U32 R3, RZ, RZ, UR4 ;  /* 0x00000004ff037e24 */ /* 0x000fca000f8e00ff */
[----:B-1----:R-:W-:Y:S01]  /*0a00*/  STG.E desc[UR10][R2.64], R17 ;  /* 0x0000001102007986 */ /* 0x002fe2000c10190a */
[----:B------:R-:W-:Y:S05]  /*0a10*/  EXIT ;  /* 0x000000000000794d */ /* 0x000fea0003800000 */
.L_x_6:
[----:B------:R-:W-:-:S00]  /*0a20*/  BRA `(.L_x_6) ;  /* 0xfffffffc00fc7947 */ /* 0x000fc0000383ffff */
[----:B------:R-:W-:-:S00]  /*0a30*/  NOP ;  /* 0x0000000000007918 */ /* 0x000fc00000000000 */
        /* <DEDUP_REMOVED lines=12> */
.L_x_7:


//--------------------- .nv.shared.reserved.0     --------------------------
	.section	.nv.shared.reserved.0,"aw",@nobits
	.weak		__nv_reservedSMEM_offset_0_alias
	.size		__nv_reservedSMEM_offset_0_alias, 0, 64
	.other		__nv_reservedSMEM_offset_0_alias,@"STO_CUDA_RESERVED_SHARED STV_DEFAULT"
__nv_reservedSMEM_offset_0_alias:
	.zero		0
	.zero		64


//--------------------- .nv.constant0._Z15MatrixMulKernelPfPKfS1_i --------------------------
	.section	.nv.constant0._Z15MatrixMulKernelPfPKfS1_i,"a",@progbits
	.sectionflags	@""
	.align	4
.nv.constant0._Z15MatrixMulKernelPfPKfS1_i:
	.zero		924


//--------------------- SYMBOLS --------------------------

	.type		.nv.reservedSmem.offset0,@object
	.size		.nv.reservedSmem.offset0,0x4
